//
// Generated by NVIDIA NVVM Compiler
//
// Compiler Build ID: CL-36424714
// Cuda compilation tools, release 13.0, V13.0.88
// Based on NVVM 20.0.0
//

.version 9.0
.target sm_100
.address_size 64

	// .globl	_Z3fooPff

.visible .entry _Z3fooPff(
	.param .u64 .ptr .align 1 _Z3fooPff_param_0,
	.param .f32 _Z3fooPff_param_1
)
{
	.reg .pred 	%p<2>;
	.reg .b32 	%r<4>;
	.reg .b32 	%f<2>;
	.reg .b64 	%rd<5>;

	ld.param.u64 	%rd1, [_Z3fooPff_param_0];
	ld.param.f32 	%f1, [_Z3fooPff_param_1];
	cvta.to.global.u64 	%rd2, %rd1;
	mov.u32 	%r1, %tid.x;
	setp.eq.s32 	%p1, %r1, 0;
	shl.b32 	%r2, %r1, 1;
	selp.b32 	%r3, 1, %r2, %p1;
	mul.wide.u32 	%rd3, %r3, 4;
	add.s64 	%rd4, %rd2, %rd3;
	st.global.f32 	[%rd4], %f1;
	ret;

}


// ===== COMPILED SASS (sm_100) =====

	.target	sm_100

	.elftype	@"ET_EXEC"


//--------------------- .note.nv.tkinfo           --------------------------
	.section	.note.nv.tkinfo,"",@"SHT_NOTE"
	.sectionflags	@"SHF_NOTE_NV_TKINFO"
	.tkinfo
        /*0018*/ 	.word	0x00000002
        /*0030*/ 	.string	""
        /*0030*/ 	.string	"ptxas"
        /*0030*/ 	.string	"Cuda compilation tools, release 13.0, V13.0.88"
        /*0030*/ 	.string	"Build cuda_13.0.r13.0/compiler.36424714_0"
        /*0030*/ 	.string	"-arch sm_100 -m 64 "



//--------------------- .note.nv.cuinfo           --------------------------
	.section	.note.nv.cuinfo,"",@"SHT_NOTE"
	.sectionflags	@"SHF_NOTE_NV_CUINFO"
        /*0018*/ 	.short	0x0002
        /*001a*/ 	.short	0x0064
        /*001c*/ 	.short	0x0082
	.zero		2


//--------------------- .nv.info                  --------------------------
	.section	.nv.info,"",@"SHT_CUDA_INFO"
	.align	4


	//----- nvinfo : EIATTR_REGCOUNT
	.align		4
        /*0000*/ 	.byte	0x04, 0x2f
        /*0002*/ 	.short	(.L_1 - .L_0)
	.align		4
.L_0:
        /*0004*/ 	.word	index@(_Z3fooPff)
        /*0008*/ 	.word	0x0000000a


	//----- nvinfo : EIATTR_FRAME_SIZE
	.align		4
.L_1:
        /*000c*/ 	.byte	0x04, 0x11
        /*000e*/ 	.short	(.L_3 - .L_2)
	.align		4
.L_2:
        /*0010*/ 	.word	index@(_Z3fooPff)
        /*0014*/ 	.word	0x00000000


	//----- nvinfo : EIATTR_MIN_STACK_SIZE
	.align		4
.L_3:
        /*0018*/ 	.byte	0x04, 0x12
        /*001a*/ 	.short	(.L_5 - .L_4)
	.align		4
.L_4:
        /*001c*/ 	.word	index@(_Z3fooPff)
        /*0020*/ 	.word	0x00000000
.L_5:


//--------------------- .nv.compat                --------------------------
	.section	.nv.compat,"",@"SHT_CUDA_COMPAT_INFO"
	.align	4
        /*0000*/ 	.byte	0x02, 0x09, 0x00, 0x00, 0x02, 0x02, 0x01, 0x00, 0x02, 0x05, 0x05, 0x00, 0x03, 0x07, 0x01, 0x01
        /*0010*/ 	.byte	0x02, 0x03, 0x00, 0x00, 0x02, 0x06, 0x01, 0x00, 0x04, 0x0b, 0x08, 0x00, 0x09, 0x00, 0x00, 0x00
        /*0020*/ 	.byte	0x00, 0x00, 0x00, 0x00


//--------------------- .nv.info._Z3fooPff        --------------------------
	.section	.nv.info._Z3fooPff,"",@"SHT_CUDA_INFO"
	.sectionflags	@""
	.align	4


	//----- nvinfo : EIATTR_CUDA_API_VERSION
	.align		4
        /*0000*/ 	.byte	0x04, 0x37
        /*0002*/ 	.short	(.L_7 - .L_6)
.L_6:
        /*0004*/ 	.word	0x00000082


	//----- nvinfo : EIATTR_KPARAM_INFO
	.align		4
.L_7:
        /*0008*/ 	.byte	0x04, 0x17
        /*000a*/ 	.short	(.L_9 - .L_8)
.L_8:
        /*000c*/ 	.word	0x00000000
        /*0010*/ 	.short	0x0001
        /*0012*/ 	.short	0x0008
        /*0014*/ 	.byte	0x00, 0xf0, 0x11, 0x00


	//----- nvinfo : EIATTR_KPARAM_INFO
	.align		4
.L_9:
        /*0018*/ 	.byte	0x04, 0x17
        /*001a*/ 	.short	(.L_11 - .L_10)
.L_10:
        /*001c*/ 	.word	0x00000000
        /*0020*/ 	.short	0x0000
        /*0022*/ 	.short	0x0000
        /*0024*/ 	.byte	0x00, 0xf5, 0x21, 0x00


	//----- nvinfo : EIATTR_SPARSE_MMA_MASK
	.align		4
.L_11:
        /*0028*/ 	.byte	0x03, 0x50
        /*002a*/ 	.short	0x0000


	//----- nvinfo : EIATTR_MAXREG_COUNT
	.align		4
        /*002c*/ 	.byte	0x03, 0x1b
        /*002e*/ 	.short	0x00ff


	//----- nvinfo : EIATTR_MERCURY_ISA_VERSION
	.align		4
        /*0030*/ 	.byte	0x03, 0x5f
        /*0032*/ 	.short	0x0101


	//----- nvinfo : EIATTR_VRC_CTA_INIT_COUNT
	.align		4
        /*0034*/ 	.byte	0x02, 0x4a
	.zero		1
	.zero		1


	//----- nvinfo : EIATTR_EXIT_INSTR_OFFSETS
	.align		4
        /*0038*/ 	.byte	0x04, 0x1c
        /*003a*/ 	.short	(.L_13 - .L_12)


	//   ....[0]....
.L_12:
        /*003c*/ 	.word	0x000000a0


	//----- nvinfo : EIATTR_CBANK_PARAM_SIZE
	.align		4
.L_13:
        /*0040*/ 	.byte	0x03, 0x19
        /*0042*/ 	.short	0x000c


	//----- nvinfo : EIATTR_PARAM_CBANK
	.align		4
        /*0044*/ 	.byte	0x04, 0x0a
        /*0046*/ 	.short	(.L_15 - .L_14)
	.align		4
.L_14:
        /*0048*/ 	.word	index@(.nv.constant0._Z3fooPff)
        /*004c*/ 	.short	0x0380
        /*004e*/ 	.short	0x000c


	//----- nvinfo : EIATTR_SW_WAR
	.align		4
.L_15:
        /*0050*/ 	.byte	0x04, 0x36
        /*0052*/ 	.short	(.L_17 - .L_16)
.L_16:
        /*0054*/ 	.word	0x00000008
.L_17:


//--------------------- .nv.callgraph             --------------------------
	.section	.nv.callgraph,"",@"SHT_CUDA_CALLGRAPH"
	.align	4
	.sectionentsize	8
	.align		4
        /*0000*/ 	.word	0x00000000
	.align		4
        /*0004*/ 	.word	0xffffffff
	.align		4
        /*0008*/ 	.word	0x00000000
	.align		4
        /*000c*/ 	.word	0xfffffffe
	.align		4
        /*0010*/ 	.word	0x00000000
	.align		4
        /*0014*/ 	.word	0xfffffffd
	.align		4
        /*0018*/ 	.word	0x00000000
	.align		4
        /*001c*/ 	.word	0xfffffffc


//--------------------- .text._Z3fooPff           --------------------------
	.section	.text._Z3fooPff,"ax",@progbits
	.align	128
        .global         _Z3fooPff
        .type           _Z3fooPff,@function
        .size           _Z3fooPff,(.L_x_1 - _Z3fooPff)
        .other          _Z3fooPff,@"STO_CUDA_ENTRY STV_DEFAULT"
_Z3fooPff:
.text._Z3fooPff:
[----:B------:R-:W-:Y:S01]  /*0000*/  LDC R1, c[0x0][0x37c] ;  /* 0x0000df00ff017b82 */ /* 0x000fe20000000800 */
[----:B------:R-:W0:Y:S07]  /*0010*/  S2R R0, SR_TID.X ;  /* 0x0000000000007919 */ /* 0x000e2e0000002100 */
[----:B------:R-:W1:Y:S01]  /*0020*/  LDC.64 R2, c[0x0][0x380] ;  /* 0x0000e000ff027b82 */ /* 0x000e620000000a00 */
[----:B------:R-:W2:Y:S07]  /*0030*/  LDCU.64 UR4, c[0x0][0x358] ;  /* 0x00006b00ff0477ac */ /* 0x000eae0008000a00 */
[----:B------:R-:W2:Y:S01]  /*0040*/  LDC R7, c[0x0][0x388] ;  /* 0x0000e200ff077b82 */ /* 0x000ea20000000800 */
[----:B0-----:R-:W-:-:S02]  /*0050*/  ISETP.NE.AND P0, PT, R0, RZ, PT ;  /* 0x000000ff0000720c */ /* 0x001fc40003f05270 */
[----:B------:R-:W-:-:S04]  /*0060*/  SHF.L.U32 R0, R0, 0x1, RZ ;  /* 0x0000000100007819 */ /* 0x000fc800000006ff */
[----:B------:R-:W-:-:S05]  /*0070*/  SEL R5, R0, 0x1, P0 ;  /* 0x0000000100057807 */ /* 0x000fca0000000000 */
[----:B-1----:R-:W-:-:S05]  /*0080*/  IMAD.WIDE.U32 R2, R5, 0x4, R2 ;  /* 0x0000000405027825 */ /* 0x002fca00078e0002 */
[----:B--2---:R-:W-:Y:S01]  /*0090*/  STG.E desc[UR4][R2.64], R7 ;  /* 0x0000000702007986 */ /* 0x004fe2000c101904 */
[----:B------:R-:W-:Y:S05]  /*00a0*/  EXIT ;  /* 0x000000000000794d */ /* 0x000fea0003800000 */
.L_x_0:
[----:B------:R-:W-:-:S00]  /*00b0*/  BRA `(.L_x_0) ;  /* 0xfffffffc00fc7947 */ /* 0x000fc0000383ffff */
[----:B------:R-:W-:-:S00]  /*00c0*/  NOP ;  /* 0x0000000000007918 */ /* 0x000fc00000000000 */
        /* <DEDUP_REMOVED lines=11> */
.L_x_1:


//--------------------- .nv.shared.reserved.0     --------------------------
	.section	.nv.shared.reserved.0,"aw",@nobits
	.weak		__nv_reservedSMEM_offset_0_alias
	.size		__nv_reservedSMEM_offset_0_alias, 0, 64
	.other		__nv_reservedSMEM_offset_0_alias,@"STO_CUDA_RESERVED_SHARED STV_DEFAULT"
__nv_reservedSMEM_offset_0_alias:
	.zero		0
	.zero		64


//--------------------- .nv.constant0._Z3fooPff   --------------------------
	.section	.nv.constant0._Z3fooPff,"a",@progbits
	.sectionflags	@""
	.align	4
.nv.constant0._Z3fooPff:
	.zero		908


//--------------------- SYMBOLS --------------------------

	.type		.nv.reservedSmem.offset0,@object
	.size		.nv.reservedSmem.offset0,0x4
